//
// Generated by NVIDIA NVVM Compiler
//
// Compiler Build ID: CL-36424714
// Cuda compilation tools, release 13.0, V13.0.88
// Based on NVVM 20.0.0
//

.version 9.0
.target sm_100
.address_size 64

	// .globl	_Z12reverseWordsPci

.visible .entry _Z12reverseWordsPci(
	.param .u64 .ptr .align 1 _Z12reverseWordsPci_param_0,
	.param .u32 _Z12reverseWordsPci_param_1
)
{
	.reg .pred 	%p<12>;
	.reg .b16 	%rs<13>;
	.reg .b32 	%r<51>;
	.reg .b64 	%rd<17>;

	ld.param.u64 	%rd4, [_Z12reverseWordsPci_param_0];
	ld.param.u32 	%r25, [_Z12reverseWordsPci_param_1];
	cvta.to.global.u64 	%rd1, %rd4;
	mov.u32 	%r26, %ctaid.x;
	mov.u32 	%r27, %ntid.x;
	mul.lo.s32 	%r1, %r26, %r27;
	mov.u32 	%r2, %tid.x;
	add.s32 	%r46, %r1, %r2;
	setp.ge.s32 	%p1, %r46, %r25;
	@%p1 bra 	$L__BB0_14;
	setp.eq.s32 	%p2, %r46, 0;
	@%p2 bra 	$L__BB0_3;
	cvt.s64.s32 	%rd5, %r46;
	add.s64 	%rd6, %rd1, %rd5;
	ld.global.u8 	%rs1, [%rd6+-1];
	setp.ne.s16 	%p3, %rs1, 32;
	@%p3 bra 	$L__BB0_14;
$L__BB0_3:
	mov.u32 	%r41, %r46;
$L__BB0_4:
	cvt.s64.s32 	%rd7, %r41;
	add.s64 	%rd8, %rd1, %rd7;
	ld.global.u8 	%rs2, [%rd8];
	setp.eq.s16 	%p4, %rs2, 32;
	mov.u32 	%r44, %r41;
	@%p4 bra 	$L__BB0_6;
	add.s32 	%r41, %r41, 1;
	setp.lt.s32 	%p5, %r41, %r25;
	mov.u32 	%r44, %r25;
	@%p5 bra 	$L__BB0_4;
$L__BB0_6:
	add.s32 	%r45, %r44, -1;
	setp.ge.s32 	%p6, %r46, %r45;
	@%p6 bra 	$L__BB0_14;
	add.s32 	%r28, %r46, 1;
	add.s32 	%r29, %r44, -2;
	max.s32 	%r30, %r28, %r29;
	not.b32 	%r31, %r1;
	add.s32 	%r32, %r30, %r31;
	sub.s32 	%r33, %r32, %r2;
	setp.ne.s32 	%p7, %r33, 0;
	selp.u32 	%r34, 1, 0, %p7;
	selp.s32 	%r35, -1, 0, %p7;
	add.s32 	%r36, %r33, %r35;
	shr.u32 	%r37, %r36, 1;
	add.s32 	%r8, %r37, %r34;
	and.b32  	%r38, %r8, 3;
	setp.eq.s32 	%p8, %r38, 3;
	@%p8 bra 	$L__BB0_11;
	add.s32 	%r39, %r8, 1;
	and.b32  	%r40, %r39, 3;
	neg.s32 	%r43, %r40;
$L__BB0_9:
	.pragma "nounroll";
	cvt.s64.s32 	%rd9, %r45;
	add.s64 	%rd10, %rd1, %rd9;
	cvt.s64.s32 	%rd11, %r46;
	add.s64 	%rd12, %rd1, %rd11;
	ld.global.u8 	%rs3, [%rd12];
	ld.global.u8 	%rs4, [%rd10];
	st.global.u8 	[%rd12], %rs4;
	st.global.u8 	[%rd10], %rs3;
	add.s32 	%r46, %r46, 1;
	add.s32 	%r45, %r45, -1;
	add.s32 	%r44, %r44, -1;
	add.s32 	%r43, %r43, 1;
	setp.ne.s32 	%p9, %r43, 0;
	@%p9 bra 	$L__BB0_9;
	add.s32 	%r45, %r44, -1;
$L__BB0_11:
	setp.lt.u32 	%p10, %r8, 3;
	@%p10 bra 	$L__BB0_14;
	add.s64 	%rd2, %rd1, 1;
	add.s64 	%rd3, %rd1, -1;
$L__BB0_13:
	cvt.s64.s32 	%rd13, %r46;
	add.s64 	%rd14, %rd2, %rd13;
	cvt.s64.s32 	%rd15, %r45;
	add.s64 	%rd16, %rd3, %rd15;
	ld.global.u8 	%rs5, [%rd14+-1];
	ld.global.u8 	%rs6, [%rd16+1];
	st.global.u8 	[%rd14+-1], %rs6;
	st.global.u8 	[%rd16+1], %rs5;
	ld.global.u8 	%rs7, [%rd14];
	ld.global.u8 	%rs8, [%rd16];
	st.global.u8 	[%rd14], %rs8;
	st.global.u8 	[%rd16], %rs7;
	ld.global.u8 	%rs9, [%rd14+1];
	ld.global.u8 	%rs10, [%rd16+-1];
	st.global.u8 	[%rd14+1], %rs10;
	st.global.u8 	[%rd16+-1], %rs9;
	ld.global.u8 	%rs11, [%rd14+2];
	ld.global.u8 	%rs12, [%rd16+-2];
	st.global.u8 	[%rd14+2], %rs12;
	st.global.u8 	[%rd16+-2], %rs11;
	add.s32 	%r46, %r46, 4;
	add.s32 	%r45, %r45, -4;
	setp.lt.s32 	%p11, %r46, %r45;
	@%p11 bra 	$L__BB0_13;
$L__BB0_14:
	ret;

}


// ===== COMPILED SASS (sm_100) =====

	.target	sm_100

	.elftype	@"ET_EXEC"


//--------------------- .note.nv.tkinfo           --------------------------
	.section	.note.nv.tkinfo,"",@"SHT_NOTE"
	.sectionflags	@"SHF_NOTE_NV_TKINFO"
	.tkinfo
        /*0018*/ 	.word	0x00000002
        /*0030*/ 	.string	""
        /*0030*/ 	.string	"ptxas"
        /*0030*/ 	.string	"Cuda compilation tools, release 13.0, V13.0.88"
        /*0030*/ 	.string	"Build cuda_13.0.r13.0/compiler.36424714_0"
        /*0030*/ 	.string	"-arch sm_100 -m 64 "



//--------------------- .note.nv.cuinfo           --------------------------
	.section	.note.nv.cuinfo,"",@"SHT_NOTE"
	.sectionflags	@"SHF_NOTE_NV_CUINFO"
        /*0018*/ 	.short	0x0002
        /*001a*/ 	.short	0x0064
        /*001c*/ 	.short	0x0082
	.zero		2


//--------------------- .nv.info                  --------------------------
	.section	.nv.info,"",@"SHT_CUDA_INFO"
	.align	4


	//----- nvinfo : EIATTR_REGCOUNT
	.align		4
        /*0000*/ 	.byte	0x04, 0x2f
        /*0002*/ 	.short	(.L_1 - .L_0)
	.align		4
.L_0:
        /*0004*/ 	.word	index@(_Z12reverseWordsPci)
        /*0008*/ 	.word	0x0000001a


	//----- nvinfo : EIATTR_FRAME_SIZE
	.align		4
.L_1:
        /*000c*/ 	.byte	0x04, 0x11
        /*000e*/ 	.short	(.L_3 - .L_2)
	.align		4
.L_2:
        /*0010*/ 	.word	index@(_Z12reverseWordsPci)
        /*0014*/ 	.word	0x00000000


	//----- nvinfo : EIATTR_MIN_STACK_SIZE
	.align		4
.L_3:
        /*0018*/ 	.byte	0x04, 0x12
        /*001a*/ 	.short	(.L_5 - .L_4)
	.align		4
.L_4:
        /*001c*/ 	.word	index@(_Z12reverseWordsPci)
        /*0020*/ 	.word	0x00000000
.L_5:


//--------------------- .nv.compat                --------------------------
	.section	.nv.compat,"",@"SHT_CUDA_COMPAT_INFO"
	.align	4
        /*0000*/ 	.byte	0x02, 0x09, 0x00, 0x00, 0x02, 0x02, 0x01, 0x00, 0x02, 0x05, 0x05, 0x00, 0x03, 0x07, 0x01, 0x01
        /*0010*/ 	.byte	0x02, 0x03, 0x00, 0x00, 0x02, 0x06, 0x01, 0x00, 0x04, 0x0b, 0x08, 0x00, 0x09, 0x00, 0x00, 0x00
        /*0020*/ 	.byte	0x00, 0x00, 0x00, 0x00


//--------------------- .nv.info._Z12reverseWordsPci --------------------------
	.section	.nv.info._Z12reverseWordsPci,"",@"SHT_CUDA_INFO"
	.sectionflags	@""
	.align	4


	//----- nvinfo : EIATTR_CUDA_API_VERSION
	.align		4
        /*0000*/ 	.byte	0x04, 0x37
        /*0002*/ 	.short	(.L_7 - .L_6)
.L_6:
        /*0004*/ 	.word	0x00000082


	//----- nvinfo : EIATTR_KPARAM_INFO
	.align		4
.L_7:
        /*0008*/ 	.byte	0x04, 0x17
        /*000a*/ 	.short	(.L_9 - .L_8)
.L_8:
        /*000c*/ 	.word	0x00000000
        /*0010*/ 	.short	0x0001
        /*0012*/ 	.short	0x0008
        /*0014*/ 	.byte	0x00, 0xf0, 0x11, 0x00


	//----- nvinfo : EIATTR_KPARAM_INFO
	.align		4
.L_9:
        /*0018*/ 	.byte	0x04, 0x17
        /*001a*/ 	.short	(.L_11 - .L_10)
.L_10:
        /*001c*/ 	.word	0x00000000
        /*0020*/ 	.short	0x0000
        /*0022*/ 	.short	0x0000
        /*0024*/ 	.byte	0x00, 0xf5, 0x21, 0x00


	//----- nvinfo : EIATTR_SPARSE_MMA_MASK
	.align		4
.L_11:
        /*0028*/ 	.byte	0x03, 0x50
        /*002a*/ 	.short	0x0000


	//----- nvinfo : EIATTR_MAXREG_COUNT
	.align		4
        /*002c*/ 	.byte	0x03, 0x1b
        /*002e*/ 	.short	0x00ff


	//----- nvinfo : EIATTR_MERCURY_ISA_VERSION
	.align		4
        /*0030*/ 	.byte	0x03, 0x5f
        /*0032*/ 	.short	0x0101


	//----- nvinfo : EIATTR_VRC_CTA_INIT_COUNT
	.align		4
        /*0034*/ 	.byte	0x02, 0x4a
	.zero		1
	.zero		1


	//----- nvinfo : EIATTR_EXIT_INSTR_OFFSETS
	.align		4
        /*0038*/ 	.byte	0x04, 0x1c
        /*003a*/ 	.short	(.L_13 - .L_12)


	//   ....[0]....
.L_12:
        /*003c*/ 	.word	0x00000080


	//   ....[1]....
        /*0040*/ 	.word	0x00000120


	//   ....[2]....
        /*0044*/ 	.word	0x00000260


	//   ....[3]....
        /*0048*/ 	.word	0x000004c0


	//   ....[4]....
        /*004c*/ 	.word	0x00000660


	//----- nvinfo : EIATTR_CRS_STACK_SIZE
	.align		4
.L_13:
        /*0050*/ 	.byte	0x04, 0x1e
        /*0052*/ 	.short	(.L_15 - .L_14)
.L_14:
        /*0054*/ 	.word	0x00000000


	//----- nvinfo : EIATTR_CBANK_PARAM_SIZE
	.align		4
.L_15:
        /*0058*/ 	.byte	0x03, 0x19
        /*005a*/ 	.short	0x000c


	//----- nvinfo : EIATTR_PARAM_CBANK
	.align		4
        /*005c*/ 	.byte	0x04, 0x0a
        /*005e*/ 	.short	(.L_17 - .L_16)
	.align		4
.L_16:
        /*0060*/ 	.word	index@(.nv.constant0._Z12reverseWordsPci)
        /*0064*/ 	.short	0x0380
        /*0066*/ 	.short	0x000c


	//----- nvinfo : EIATTR_SW_WAR
	.align		4
.L_17:
        /*0068*/ 	.byte	0x04, 0x36
        /*006a*/ 	.short	(.L_19 - .L_18)
.L_18:
        /*006c*/ 	.word	0x00000008
.L_19:


//--------------------- .nv.callgraph             --------------------------
	.section	.nv.callgraph,"",@"SHT_CUDA_CALLGRAPH"
	.align	4
	.sectionentsize	8
	.align		4
        /*0000*/ 	.word	0x00000000
	.align		4
        /*0004*/ 	.word	0xffffffff
	.align		4
        /*0008*/ 	.word	0x00000000
	.align		4
        /*000c*/ 	.word	0xfffffffe
	.align		4
        /*0010*/ 	.word	0x00000000
	.align		4
        /*0014*/ 	.word	0xfffffffd
	.align		4
        /*0018*/ 	.word	0x00000000
	.align		4
        /*001c*/ 	.word	0xfffffffc


//--------------------- .text._Z12reverseWordsPci --------------------------
	.section	.text._Z12reverseWordsPci,"ax",@progbits
	.align	128
        .global         _Z12reverseWordsPci
        .type           _Z12reverseWordsPci,@function
        .size           _Z12reverseWordsPci,(.L_x_11 - _Z12reverseWordsPci)
        .other          _Z12reverseWordsPci,@"STO_CUDA_ENTRY STV_DEFAULT"
_Z12reverseWordsPci:
.text._Z12reverseWordsPci:
[----:B------:R-:W-:Y:S01]  /*0000*/  LDC R1, c[0x0][0x37c] ;  /* 0x0000df00ff017b82 */ /* 0x000fe20000000800 */
[----:B------:R-:W0:Y:S07]  /*0010*/  S2R R10, SR_TID.X ;  /* 0x00000000000a7919 */ /* 0x000e2e0000002100 */
[----:B------:R-:W1:Y:S01]  /*0020*/  S2UR UR4, SR_CTAID.X ;  /* 0x00000000000479c3 */ /* 0x000e620000002500 */
[----:B------:R-:W1:Y:S01]  /*0030*/  LDCU UR5, c[0x0][0x360] ;  /* 0x00006c00ff0577ac */ /* 0x000e620008000800 */
[----:B------:R-:W2:Y:S01]  /*0040*/  LDCU UR6, c[0x0][0x388] ;  /* 0x00007100ff0677ac */ /* 0x000ea20008000800 */
[----:B-1----:R-:W-:-:S06]  /*0050*/  UIMAD UR4, UR4, UR5, URZ ;  /* 0x00000005040472a4 */ /* 0x002fcc000f8e02ff */
[----:B0-----:R-:W-:-:S05]  /*0060*/  VIADD R0, R10, UR4 ;  /* 0x000000040a007c36 */ /* 0x001fca0008000000 */
[----:B--2---:R-:W-:-:S13]  /*0070*/  ISETP.GE.AND P0, PT, R0, UR6, PT ;  /* 0x0000000600007c0c */ /* 0x004fda000bf06270 */
[----:B------:R-:W-:Y:S05]  /*0080*/  @P0 EXIT ;  /* 0x000000000000094d */ /* 0x000fea0003800000 */
[----:B------:R-:W-:Y:S01]  /*0090*/  ISETP.NE.AND P0, PT, R0, RZ, PT ;  /* 0x000000ff0000720c */ /* 0x000fe20003f05270 */
[----:B------:R-:W0:Y:S01]  /*00a0*/  LDCU.64 UR6, c[0x0][0x358] ;  /* 0x00006b00ff0677ac */ /* 0x000e220008000a00 */
[----:B------:R-:W-:Y:S11]  /*00b0*/  BSSY.RECONVERGENT B0, `(.L_x_0) ;  /* 0x0000008000007945 */ /* 0x000ff60003800200 */
[----:B------:R-:W-:Y:S05]  /*00c0*/  @!P0 BRA `(.L_x_1) ;  /* 0x0000000000188947 */ /* 0x000fea0003800000 */
[----:B------:R-:W1:Y:S02]  /*00d0*/  LDCU.64 UR8, c[0x0][0x380] ;  /* 0x00007000ff0877ac */ /* 0x000e640008000a00 */
[----:B-1----:R-:W-:-:S04]  /*00e0*/  IADD3 R2, P0, PT, R0, UR8, RZ ;  /* 0x0000000800027c10 */ /* 0x002fc8000ff1e0ff */
[----:B------:R-:W-:-:S05]  /*00f0*/  LEA.HI.X.SX32 R3, R0, UR9, 0x1, P0 ;  /* 0x0000000900037c11 */ /* 0x000fca00080f0eff */
[----:B0-----:R-:W2:Y:S02]  /*0100*/  LDG.E.U8 R2, desc[UR6][R2.64+-0x1] ;  /* 0xffffff0602027981 */ /* 0x001ea4000c1e1100 */
[----:B--2---:R-:W-:-:S13]  /*0110*/  ISETP.NE.AND P0, PT, R2, 0x20, PT ;  /* 0x000000200200780c */ /* 0x004fda0003f05270 */
[----:B------:R-:W-:Y:S05]  /*0120*/  @P0 EXIT ;  /* 0x000000000000094d */ /* 0x000fea0003800000 */
.L_x_1:
[----:B0-----:R-:W-:Y:S05]  /*0130*/  BSYNC.RECONVERGENT B0 ;  /* 0x0000000000007941 */ /* 0x001fea0003800200 */
.L_x_0:
[----:B------:R-:W0:Y:S01]  /*0140*/  LDC.64 R2, c[0x0][0x380] ;  /* 0x0000e000ff027b82 */ /* 0x000e220000000a00 */
[----:B------:R-:W-:Y:S01]  /*0150*/  BSSY.RECONVERGENT B0, `(.L_x_2) ;  /* 0x000000e000007945 */ /* 0x000fe20003800200 */
[----:B------:R-:W-:Y:S01]  /*0160*/  IMAD.MOV.U32 R6, RZ, RZ, R0 ;  /* 0x000000ffff067224 */ /* 0x000fe200078e0000 */
[----:B------:R-:W1:Y:S01]  /*0170*/  LDCU UR5, c[0x0][0x388] ;  /* 0x00007100ff0577ac */ /* 0x000e620008000800 */
[----:B------:R-:W2:Y:S05]  /*0180*/  LDCU UR8, c[0x0][0x388] ;  /* 0x00007100ff0877ac */ /* 0x000eaa0008000800 */
.L_x_4:
[----:B0-----:R-:W-:-:S04]  /*0190*/  IADD3 R4, P0, PT, R6, R2, RZ ;  /* 0x0000000206047210 */ /* 0x001fc80007f1e0ff */
[----:B------:R-:W-:-:S05]  /*01a0*/  LEA.HI.X.SX32 R5, R6, R3, 0x1, P0 ;  /* 0x0000000306057211 */ /* 0x000fca00000f0eff */
[----:B------:R-:W3:Y:S01]  /*01b0*/  LDG.E.U8 R4, desc[UR6][R4.64] ;  /* 0x0000000604047981 */ /* 0x000ee2000c1e1100 */
[----:B------:R-:W-:Y:S01]  /*01c0*/  IMAD.MOV.U32 R8, RZ, RZ, R6 ;  /* 0x000000ffff087224 */ /* 0x000fe200078e0006 */
[----:B---3--:R-:W-:-:S13]  /*01d0*/  ISETP.NE.AND P0, PT, R4, 0x20, PT ;  /* 0x000000200400780c */ /* 0x008fda0003f05270 */
[----:B------:R-:W-:Y:S05]  /*01e0*/  @!P0 BRA `(.L_x_3) ;  /* 0x0000000000108947 */ /* 0x000fea0003800000 */
[----:B------:R-:W-:-:S05]  /*01f0*/  VIADD R6, R6, 0x1 ;  /* 0x0000000106067836 */ /* 0x000fca0000000000 */
[----:B--2---:R-:W-:-:S13]  /*0200*/  ISETP.GE.AND P0, PT, R6, UR8, PT ;  /* 0x0000000806007c0c */ /* 0x004fda000bf06270 */
[----:B------:R-:W-:Y:S05]  /*0210*/  @!P0 BRA `(.L_x_4) ;  /* 0xfffffffc00dc8947 */ /* 0x000fea000383ffff */
[----:B-1----:R-:W-:-:S07]  /*0220*/  IMAD.U32 R8, RZ, RZ, UR5 ;  /* 0x00000005ff087e24 */ /* 0x002fce000f8e00ff */
.L_x_3:
[----:B-12---:R-:W-:Y:S05]  /*0230*/  BSYNC.RECONVERGENT B0 ;  /* 0x0000000000007941 */ /* 0x006fea0003800200 */
.L_x_2:
[----:B------:R-:W-:-:S05]  /*0240*/  VIADD R5, R8, 0xffffffff ;  /* 0xffffffff08057836 */ /* 0x000fca0000000000 */
[----:B------:R-:W-:-:S13]  /*0250*/  ISETP.GE.AND P0, PT, R0, R5, PT ;  /* 0x000000050000720c */ /* 0x000fda0003f06270 */
[----:B------:R-:W-:Y:S05]  /*0260*/  @P0 EXIT ;  /* 0x000000000000094d */ /* 0x000fea0003800000 */
[----:B------:R-:W-:Y:S01]  /*0270*/  VIADD R7, R8, 0xfffffffe ;  /* 0xfffffffe08077836 */ /* 0x000fe20000000000 */
[----:B------:R-:W-:Y:S01]  /*0280*/  ULOP3.LUT UR4, URZ, UR4, URZ, 0x33, !UPT ;  /* 0x00000004ff047292 */ /* 0x000fe2000f8e33ff */
[----:B------:R-:W-:Y:S01]  /*0290*/  BSSY.RECONVERGENT B0, `(.L_x_5) ;  /* 0x0000021000007945 */ /* 0x000fe20003800200 */
[----:B------:R-:W-:Y:S02]  /*02a0*/  IMAD.MOV.U32 R9, RZ, RZ, R5 ;  /* 0x000000ffff097224 */ /* 0x000fe400078e0005 */
[----:B------:R-:W-:-:S04]  /*02b0*/  VIADDMNMX R7, R0, 0x1, R7, !PT ;  /* 0x0000000100077846 */ /* 0x000fc80007800107 */
[----:B------:R-:W-:-:S04]  /*02c0*/  IADD3 R7, PT, PT, -R10, UR4, R7 ;  /* 0x000000040a077c10 */ /* 0x000fc8000fffe107 */
[C---:B------:R-:W-:Y:S01]  /*02d0*/  ISETP.NE.AND P0, PT, R7.reuse, RZ, PT ;  /* 0x000000ff0700720c */ /* 0x040fe20003f05270 */
[----:B------:R-:W-:-:S12]  /*02e0*/  VIADD R4, R7, 0xffffffff ;  /* 0xffffffff07047836 */ /* 0x000fd80000000000 */
[----:B------:R-:W-:-:S05]  /*02f0*/  @!P0 IMAD.MOV R4, RZ, RZ, R7 ;  /* 0x000000ffff048224 */ /* 0x000fca00078e0207 */
[----:B------:R-:W-:-:S05]  /*0300*/  SHF.R.U32.HI R4, RZ, 0x1, R4 ;  /* 0x00000001ff047819 */ /* 0x000fca0000011604 */
[----:B------:R-:W-:Y:S02]  /*0310*/  VIADD R12, R4, 0x1 ;  /* 0x00000001040c7836 */ /* 0x000fe40000000000 */
[----:B------:R-:W-:-:S05]  /*0320*/  @!P0 IMAD.MOV R12, RZ, RZ, R4 ;  /* 0x000000ffff0c8224 */ /* 0x000fca00078e0204 */
[----:B------:R-:W-:-:S04]  /*0330*/  LOP3.LUT R4, R12, 0x3, RZ, 0xc0, !PT ;  /* 0x000000030c047812 */ /* 0x000fc800078ec0ff */
[----:B------:R-:W-:-:S13]  /*0340*/  ISETP.NE.AND P0, PT, R4, 0x3, PT ;  /* 0x000000030400780c */ /* 0x000fda0003f05270 */
[----:B------:R-:W-:Y:S05]  /*0350*/  @!P0 BRA `(.L_x_6) ;  /* 0x0000000000508947 */ /* 0x000fea0003800000 */
[----:B------:R-:W-:Y:S01]  /*0360*/  VIADD R4, R12, 0x1 ;  /* 0x000000010c047836 */ /* 0x000fe20000000000 */
[----:B------:R-:W-:Y:S04]  /*0370*/  BSSY.RECONVERGENT B1, `(.L_x_7) ;  /* 0x0000011000017945 */ /* 0x000fe80003800200 */
[----:B------:R-:W-:-:S05]  /*0380*/  LOP3.LUT R4, R4, 0x3, RZ, 0xc0, !PT ;  /* 0x0000000304047812 */ /* 0x000fca00078ec0ff */
[----:B------:R-:W-:-:S07]  /*0390*/  IMAD.MOV R10, RZ, RZ, -R4 ;  /* 0x000000ffff0a7224 */ /* 0x000fce00078e0a04 */
.L_x_8:
[CC--:B0-----:R-:W-:Y:S02]  /*03a0*/  IADD3 R4, P0, PT, R9.reuse, R2.reuse, RZ ;  /* 0x0000000209047210 */ /* 0x0c1fe40007f1e0ff */
[C---:B------:R-:W-:Y:S02]  /*03b0*/  IADD3 R6, P1, PT, R0.reuse, R2, RZ ;  /* 0x0000000200067210 */ /* 0x040fe40007f3e0ff */
[-C--:B------:R-:W-:Y:S02]  /*03c0*/  LEA.HI.X.SX32 R5, R9, R3.reuse, 0x1, P0 ;  /* 0x0000000309057211 */ /* 0x080fe400000f0eff */
[----:B------:R-:W-:-:S03]  /*03d0*/  LEA.HI.X.SX32 R7, R0, R3, 0x1, P1 ;  /* 0x0000000300077211 */ /* 0x000fc600008f0eff */
[----:B------:R-:W2:Y:S04]  /*03e0*/  LDG.E.U8 R13, desc[UR6][R4.64] ;  /* 0x00000006040d7981 */ /* 0x000ea8000c1e1100 */
[----:B------:R-:W3:Y:S01]  /*03f0*/  LDG.E.U8 R11, desc[UR6][R6.64] ;  /* 0x00000006060b7981 */ /* 0x000ee2000c1e1100 */
[----:B------:R-:W-:Y:S02]  /*0400*/  VIADD R10, R10, 0x1 ;  /* 0x000000010a0a7836 */ /* 0x000fe40000000000 */
[----:B------:R-:W-:Y:S02]  /*0410*/  VIADD R8, R8, 0xffffffff ;  /* 0xffffffff08087836 */ /* 0x000fe40000000000 */
[----:B------:R-:W-:Y:S01]  /*0420*/  VIADD R0, R0, 0x1 ;  /* 0x0000000100007836 */ /* 0x000fe20000000000 */
[----:B------:R-:W-:Y:S01]  /*0430*/  ISETP.NE.AND P0, PT, R10, RZ, PT ;  /* 0x000000ff0a00720c */ /* 0x000fe20003f05270 */
[----:B------:R-:W-:Y:S01]  /*0440*/  VIADD R9, R9, 0xffffffff ;  /* 0xffffffff09097836 */ /* 0x000fe20000000000 */
[----:B--2---:R0:W-:Y:S04]  /*0450*/  STG.E.U8 desc[UR6][R6.64], R13 ;  /* 0x0000000d06007986 */ /* 0x0041e8000c101106 */
[----:B---3--:R0:W-:Y:S07]  /*0460*/  STG.E.U8 desc[UR6][R4.64], R11 ;  /* 0x0000000b04007986 */ /* 0x0081ee000c101106 */
[----:B------:R-:W-:Y:S05]  /*0470*/  @P0 BRA `(.L_x_8) ;  /* 0xfffffffc00c80947 */ /* 0x000fea000383ffff */
[----:B------:R-:W-:Y:S05]  /*0480*/  BSYNC.RECONVERGENT B1 ;  /* 0x0000000000017941 */ /* 0x000fea0003800200 */
.L_x_7:
[----:B------:R-:W-:-:S07]  /*0490*/  VIADD R9, R8, 0xffffffff ;  /* 0xffffffff08097836 */ /* 0x000fce0000000000 */
.L_x_6:
[----:B------:R-:W-:Y:S05]  /*04a0*/  BSYNC.RECONVERGENT B0 ;  /* 0x0000000000007941 */ /* 0x000fea0003800200 */
.L_x_5:
[----:B------:R-:W-:-:S13]  /*04b0*/  ISETP.GE.U32.AND P0, PT, R12, 0x3, PT ;  /* 0x000000030c00780c */ /* 0x000fda0003f06070 */
[----:B------:R-:W-:Y:S05]  /*04c0*/  @!P0 EXIT ;  /* 0x000000000000894d */ /* 0x000fea0003800000 */
.L_x_9:
[----:B------:R-:W-:Y:S02]  /*04d0*/  SHF.R.S32.HI R8, RZ, 0x1f, R9 ;  /* 0x0000001fff087819 */ /* 0x000fe40000011409 */
[----:B01----:R-:W-:Y:S02]  /*04e0*/  IADD3 R6, P1, P2, R9, -0x1, R2 ;  /* 0xffffffff09067810 */ /* 0x003fe40007a3e002 */
[----:B------:R-:W-:Y:S02]  /*04f0*/  IADD3.X R4, P0, PT, R0, R2, RZ, PT, !PT ;  /* 0x0000000200047210 */ /* 0x000fe40003f1e4ff */
[----:B------:R-:W-:Y:S02]  /*0500*/  IADD3.X R7, PT, PT, R8, -0x1, R3, P1, P2 ;  /* 0xffffffff08077810 */ /* 0x000fe40000fe4403 */
[----:B------:R-:W-:-:S03]  /*0510*/  LEA.HI.X.SX32 R5, R0, R3, 0x1, P0 ;  /* 0x0000000300057211 */ /* 0x000fc600000f0eff */
[----:B------:R-:W2:Y:S04]  /*0520*/  LDG.E.U8 R13, desc[UR6][R6.64+0x1] ;  /* 0x00000106060d7981 */ /* 0x000ea8000c1e1100 */
[----:B------:R-:W3:Y:S04]  /*0530*/  LDG.E.U8 R11, desc[UR6][R4.64+-0x1] ;  /* 0xffffff06040b7981 */ /* 0x000ee8000c1e1100 */
[----:B--2---:R0:W-:Y:S04]  /*0540*/  STG.E.U8 desc[UR6][R4.64+-0x1], R13 ;  /* 0xffffff0d04007986 */ /* 0x0041e8000c101106 */
[----:B---3--:R1:W-:Y:S04]  /*0550*/  STG.E.U8 desc[UR6][R6.64+0x1], R11 ;  /* 0x0000010b06007986 */ /* 0x0083e8000c101106 */
        /* <DEDUP_REMOVED lines=9> */
[----:B0-----:R-:W3:Y:S01]  /*05f0*/  LDG.E.U8 R13, desc[UR6][R4.64+0x2] ;  /* 0x00000206040d7981 */ /* 0x001ee2000c1e1100 */
[----:B------:R-:W-:-:S02]  /*0600*/  VIADD R9, R9, 0xfffffffc ;  /* 0xfffffffc09097836 */ /* 0x000fc40000000000 */
[----:B------:R-:W-:-:S05]  /*0610*/  VIADD R0, R0, 0x4 ;  /* 0x0000000400007836 */ /* 0x000fca0000000000 */
[----:B------:R-:W-:Y:S01]  /*0620*/  ISETP.GE.AND P0, PT, R0, R9, PT ;  /* 0x000000090000720c */ /* 0x000fe20003f06270 */
[----:B--2---:R1:W-:Y:S04]  /*0630*/  STG.E.U8 desc[UR6][R4.64+0x2], R23 ;  /* 0x0000021704007986 */ /* 0x0043e8000c101106 */
[----:B---3--:R1:W-:Y:S08]  /*0640*/  STG.E.U8 desc[UR6][R6.64+-0x2], R13 ;  /* 0xfffffe0d06007986 */ /* 0x0083f0000c101106 */
[----:B------:R-:W-:Y:S05]  /*0650*/  @!P0 BRA `(.L_x_9) ;  /* 0xfffffffc009c8947 */ /* 0x000fea000383ffff */
[----:B------:R-:W-:Y:S05]  /*0660*/  EXIT ;  /* 0x000000000000794d */ /* 0x000fea0003800000 */
.L_x_10:
[----:B------:R-:W-:-:S00]  /*0670*/  BRA `(.L_x_10) ;  /* 0xfffffffc00fc7947 */ /* 0x000fc0000383ffff */
[----:B------:R-:W-:-:S00]  /*0680*/  NOP ;  /* 0x0000000000007918 */ /* 0x000fc00000000000 */
[----:B------:R-:W-:-:S00]  /*0690*/  NOP ;  /* 0x0000000000007918 */ /* 0x000fc00000000000 */
[----:B------:R-:W-:-:S00]  /*06a0*/  NOP ;  /* 0x0000000000007918 */ /* 0x000fc00000000000 */
[----:B------:R-:W-:-:S00]  /*06b0*/  NOP ;  /* 0x0000000000007918 */ /* 0x000fc00000000000 */
[----:B------:R-:W-:-:S00]  /*06c0*/  NOP ;  /* 0x0000000000007918 */ /* 0x000fc00000000000 */
[----:B------:R-:W-:-:S00]  /*06d0*/  NOP ;  /* 0x0000000000007918 */ /* 0x000fc00000000000 */
[----:B------:R-:W-:-:S00]  /*06e0*/  NOP ;  /* 0x0000000000007918 */ /* 0x000fc00000000000 */
[----:B------:R-:W-:-:S00]  /*06f0*/  NOP ;  /* 0x0000000000007918 */ /* 0x000fc00000000000 */
.L_x_11:


//--------------------- .nv.shared.reserved.0     --------------------------
	.section	.nv.shared.reserved.0,"aw",@nobits
	.weak		__nv_reservedSMEM_offset_0_alias
	.size		__nv_reservedSMEM_offset_0_alias, 0, 64
	.other		__nv_reservedSMEM_offset_0_alias,@"STO_CUDA_RESERVED_SHARED STV_DEFAULT"
__nv_reservedSMEM_offset_0_alias:
	.zero		0
	.zero		64


//--------------------- .nv.constant0._Z12reverseWordsPci --------------------------
	.section	.nv.constant0._Z12reverseWordsPci,"a",@progbits
	.sectionflags	@""
	.align	4
.nv.constant0._Z12reverseWordsPci:
	.zero		908


//--------------------- SYMBOLS --------------------------

	.type		.nv.reservedSmem.offset0,@object
	.size		.nv.reservedSmem.offset0,0x4
